//
// Generated by NVIDIA NVVM Compiler
//
// Compiler Build ID: CL-36424714
// Cuda compilation tools, release 13.0, V13.0.88
// Based on NVVM 20.0.0
//

.version 9.0
.target sm_100
.address_size 64

	// .globl	_Z13reduce_kernelPfS_iii

.visible .entry _Z13reduce_kernelPfS_iii(
	.param .u64 .ptr .align 1 _Z13reduce_kernelPfS_iii_param_0,
	.param .u64 .ptr .align 1 _Z13reduce_kernelPfS_iii_param_1,
	.param .u32 _Z13reduce_kernelPfS_iii_param_2,
	.param .u32 _Z13reduce_kernelPfS_iii_param_3,
	.param .u32 _Z13reduce_kernelPfS_iii_param_4
)
{
	.reg .pred 	%p<7>;
	.reg .b32 	%r<25>;
	.reg .b32 	%f<7>;
	.reg .b64 	%rd<12>;

	ld.param.u64 	%rd4, [_Z13reduce_kernelPfS_iii_param_0];
	ld.param.u64 	%rd3, [_Z13reduce_kernelPfS_iii_param_1];
	ld.param.u32 	%r7, [_Z13reduce_kernelPfS_iii_param_2];
	ld.param.u32 	%r8, [_Z13reduce_kernelPfS_iii_param_3];
	ld.param.u32 	%r9, [_Z13reduce_kernelPfS_iii_param_4];
	cvta.to.global.u64 	%rd1, %rd4;
	mov.u32 	%r10, %ctaid.y;
	mov.u32 	%r11, %nctaid.x;
	mov.u32 	%r12, %ctaid.x;
	mad.lo.s32 	%r13, %r10, %r11, %r12;
	mov.u32 	%r14, %tid.y;
	mov.u32 	%r15, %ntid.x;
	mov.u32 	%r16, %tid.x;
	mov.u32 	%r17, %ntid.y;
	mad.lo.s32 	%r18, %r13, %r17, %r14;
	mad.lo.s32 	%r1, %r18, %r15, %r16;
	setp.lt.u32 	%p1, %r8, 2;
	@%p1 bra 	$L__BB0_5;
	mul.lo.s32 	%r2, %r1, %r9;
	mul.wide.s32 	%rd5, %r2, 4;
	add.s64 	%rd2, %rd1, %rd5;
	mov.b32 	%r24, 1;
$L__BB0_2:
	shl.b32 	%r4, %r24, 1;
	mul.lo.s32 	%r20, %r4, %r9;
	rem.u32 	%r21, %r2, %r20;
	setp.ne.s32 	%p2, %r21, 0;
	add.s32 	%r22, %r24, %r1;
	mul.lo.s32 	%r5, %r22, %r9;
	setp.ge.u32 	%p3, %r5, %r7;
	or.pred  	%p4, %p2, %p3;
	@%p4 bra 	$L__BB0_4;
	mul.wide.u32 	%rd6, %r5, 4;
	add.s64 	%rd7, %rd1, %rd6;
	ld.global.f32 	%f1, [%rd7];
	ld.global.f32 	%f2, [%rd2];
	add.f32 	%f3, %f1, %f2;
	st.global.f32 	[%rd2], %f3;
$L__BB0_4:
	bar.sync 	0;
	setp.lt.u32 	%p5, %r4, %r8;
	mov.u32 	%r24, %r4;
	@%p5 bra 	$L__BB0_2;
$L__BB0_5:
	mul.lo.s32 	%r6, %r1, %r9;
	rem.s32 	%r23, %r6, %r8;
	setp.ne.s32 	%p6, %r23, 0;
	@%p6 bra 	$L__BB0_7;
	mul.wide.s32 	%rd8, %r6, 4;
	add.s64 	%rd9, %rd1, %rd8;
	ld.global.f32 	%f4, [%rd9];
	cvt.rn.f32.s32 	%f5, %r8;
	div.rn.f32 	%f6, %f4, %f5;
	cvta.to.global.u64 	%rd10, %rd3;
	add.s64 	%rd11, %rd10, %rd8;
	st.global.f32 	[%rd11], %f6;
$L__BB0_7:
	ret;

}


// ===== COMPILED SASS (sm_100) =====

	.target	sm_100

	.elftype	@"ET_EXEC"


//--------------------- .note.nv.tkinfo           --------------------------
	.section	.note.nv.tkinfo,"",@"SHT_NOTE"
	.sectionflags	@"SHF_NOTE_NV_TKINFO"
	.tkinfo
        /*0018*/ 	.word	0x00000002
        /*0030*/ 	.string	""
        /*0030*/ 	.string	"ptxas"
        /*0030*/ 	.string	"Cuda compilation tools, release 13.0, V13.0.88"
        /*0030*/ 	.string	"Build cuda_13.0.r13.0/compiler.36424714_0"
        /*0030*/ 	.string	"-arch sm_100 -m 64 "



//--------------------- .note.nv.cuinfo           --------------------------
	.section	.note.nv.cuinfo,"",@"SHT_NOTE"
	.sectionflags	@"SHF_NOTE_NV_CUINFO"
        /*0018*/ 	.short	0x0002
        /*001a*/ 	.short	0x0064
        /*001c*/ 	.short	0x0082
	.zero		2


//--------------------- .nv.info                  --------------------------
	.section	.nv.info,"",@"SHT_CUDA_INFO"
	.align	4


	//----- nvinfo : EIATTR_REGCOUNT
	.align		4
        /*0000*/ 	.byte	0x04, 0x2f
        /*0002*/ 	.short	(.L_1 - .L_0)
	.align		4
.L_0:
        /*0004*/ 	.word	index@(_Z13reduce_kernelPfS_iii)
        /*0008*/ 	.word	0x00000010


	//----- nvinfo : EIATTR_FRAME_SIZE
	.align		4
.L_1:
        /*000c*/ 	.byte	0x04, 0x11
        /*000e*/ 	.short	(.L_3 - .L_2)
	.align		4
.L_2:
        /*0010*/ 	.word	index@($__internal_0_$__cuda_sm3x_div_rn_noftz_f32_slowpath)
        /*0014*/ 	.word	0x00000000


	//----- nvinfo : EIATTR_FRAME_SIZE
	.align		4
.L_3:
        /*0018*/ 	.byte	0x04, 0x11
        /*001a*/ 	.short	(.L_5 - .L_4)
	.align		4
.L_4:
        /*001c*/ 	.word	index@(_Z13reduce_kernelPfS_iii)
        /*0020*/ 	.word	0x00000000


	//----- nvinfo : EIATTR_MIN_STACK_SIZE
	.align		4
.L_5:
        /*0024*/ 	.byte	0x04, 0x12
        /*0026*/ 	.short	(.L_7 - .L_6)
	.align		4
.L_6:
        /*0028*/ 	.word	index@(_Z13reduce_kernelPfS_iii)
        /*002c*/ 	.word	0x00000000
.L_7:


//--------------------- .nv.compat                --------------------------
	.section	.nv.compat,"",@"SHT_CUDA_COMPAT_INFO"
	.align	4
        /*0000*/ 	.byte	0x02, 0x09, 0x00, 0x00, 0x02, 0x02, 0x01, 0x00, 0x02, 0x05, 0x05, 0x00, 0x03, 0x07, 0x01, 0x01
        /*0010*/ 	.byte	0x02, 0x03, 0x00, 0x00, 0x02, 0x06, 0x01, 0x00, 0x04, 0x0b, 0x08, 0x00, 0x01, 0x00, 0x00, 0x00
        /*0020*/ 	.byte	0x00, 0x00, 0x00, 0x00


//--------------------- .nv.info._Z13reduce_kernelPfS_iii --------------------------
	.section	.nv.info._Z13reduce_kernelPfS_iii,"",@"SHT_CUDA_INFO"
	.sectionflags	@""
	.align	4


	//----- nvinfo : EIATTR_CUDA_API_VERSION
	.align		4
        /*0000*/ 	.byte	0x04, 0x37
        /*0002*/ 	.short	(.L_9 - .L_8)
.L_8:
        /*0004*/ 	.word	0x00000082


	//----- nvinfo : EIATTR_KPARAM_INFO
	.align		4
.L_9:
        /*0008*/ 	.byte	0x04, 0x17
        /*000a*/ 	.short	(.L_11 - .L_10)
.L_10:
        /*000c*/ 	.word	0x00000000
        /*0010*/ 	.short	0x0004
        /*0012*/ 	.short	0x0018
        /*0014*/ 	.byte	0x00, 0xf0, 0x11, 0x00


	//----- nvinfo : EIATTR_KPARAM_INFO
	.align		4
.L_11:
        /*0018*/ 	.byte	0x04, 0x17
        /*001a*/ 	.short	(.L_13 - .L_12)
.L_12:
        /*001c*/ 	.word	0x00000000
        /*0020*/ 	.short	0x0003
        /*0022*/ 	.short	0x0014
        /*0024*/ 	.byte	0x00, 0xf0, 0x11, 0x00


	//----- nvinfo : EIATTR_KPARAM_INFO
	.align		4
.L_13:
        /*0028*/ 	.byte	0x04, 0x17
        /*002a*/ 	.short	(.L_15 - .L_14)
.L_14:
        /*002c*/ 	.word	0x00000000
        /*0030*/ 	.short	0x0002
        /*0032*/ 	.short	0x0010
        /*0034*/ 	.byte	0x00, 0xf0, 0x11, 0x00


	//----- nvinfo : EIATTR_KPARAM_INFO
	.align		4
.L_15:
        /*0038*/ 	.byte	0x04, 0x17
        /*003a*/ 	.short	(.L_17 - .L_16)
.L_16:
        /*003c*/ 	.word	0x00000000
        /*0040*/ 	.short	0x0001
        /*0042*/ 	.short	0x0008
        /*0044*/ 	.byte	0x00, 0xf5, 0x21, 0x00


	//----- nvinfo : EIATTR_KPARAM_INFO
	.align		4
.L_17:
        /*0048*/ 	.byte	0x04, 0x17
        /*004a*/ 	.short	(.L_19 - .L_18)
.L_18:
        /*004c*/ 	.word	0x00000000
        /*0050*/ 	.short	0x0000
        /*0052*/ 	.short	0x0000
        /*0054*/ 	.byte	0x00, 0xf5, 0x21, 0x00


	//----- nvinfo : EIATTR_SPARSE_MMA_MASK
	.align		4
.L_19:
        /*0058*/ 	.byte	0x03, 0x50
        /*005a*/ 	.short	0x0000


	//----- nvinfo : EIATTR_MAXREG_COUNT
	.align		4
        /*005c*/ 	.byte	0x03, 0x1b
        /*005e*/ 	.short	0x00ff


	//----- nvinfo : EIATTR_NUM_BARRIERS
	.align		4
        /*0060*/ 	.byte	0x02, 0x4c
        /*0062*/ 	.byte	0x01
	.zero		1


	//----- nvinfo : EIATTR_MERCURY_ISA_VERSION
	.align		4
        /*0064*/ 	.byte	0x03, 0x5f
        /*0066*/ 	.short	0x0101


	//----- nvinfo : EIATTR_VRC_CTA_INIT_COUNT
	.align		4
        /*0068*/ 	.byte	0x02, 0x4a
	.zero		1
	.zero		1


	//----- nvinfo : EIATTR_EXIT_INSTR_OFFSETS
	.align		4
        /*006c*/ 	.byte	0x04, 0x1c
        /*006e*/ 	.short	(.L_21 - .L_20)


	//   ....[0]....
.L_20:
        /*0070*/ 	.word	0x00000560


	//   ....[1]....
        /*0074*/ 	.word	0x000006b0


	//----- nvinfo : EIATTR_CRS_STACK_SIZE
	.align		4
.L_21:
        /*0078*/ 	.byte	0x04, 0x1e
        /*007a*/ 	.short	(.L_23 - .L_22)
.L_22:
        /*007c*/ 	.word	0x00000000


	//----- nvinfo : EIATTR_CBANK_PARAM_SIZE
	.align		4
.L_23:
        /*0080*/ 	.byte	0x03, 0x19
        /*0082*/ 	.short	0x001c


	//----- nvinfo : EIATTR_PARAM_CBANK
	.align		4
        /*0084*/ 	.byte	0x04, 0x0a
        /*0086*/ 	.short	(.L_25 - .L_24)
	.align		4
.L_24:
        /*0088*/ 	.word	index@(.nv.constant0._Z13reduce_kernelPfS_iii)
        /*008c*/ 	.short	0x0380
        /*008e*/ 	.short	0x001c


	//----- nvinfo : EIATTR_SW_WAR
	.align		4
.L_25:
        /*0090*/ 	.byte	0x04, 0x36
        /*0092*/ 	.short	(.L_27 - .L_26)
.L_26:
        /*0094*/ 	.word	0x00000008
.L_27:


//--------------------- .nv.callgraph             --------------------------
	.section	.nv.callgraph,"",@"SHT_CUDA_CALLGRAPH"
	.align	4
	.sectionentsize	8
	.align		4
        /*0000*/ 	.word	0x00000000
	.align		4
        /*0004*/ 	.word	0xffffffff
	.align		4
        /*0008*/ 	.word	0x00000000
	.align		4
        /*000c*/ 	.word	0xfffffffe
	.align		4
        /*0010*/ 	.word	0x00000000
	.align		4
        /*0014*/ 	.word	0xfffffffd
	.align		4
        /*0018*/ 	.word	0x00000000
	.align		4
        /*001c*/ 	.word	0xfffffffc


//--------------------- .text._Z13reduce_kernelPfS_iii --------------------------
	.section	.text._Z13reduce_kernelPfS_iii,"ax",@progbits
	.align	128
        .global         _Z13reduce_kernelPfS_iii
        .type           _Z13reduce_kernelPfS_iii,@function
        .size           _Z13reduce_kernelPfS_iii,(.L_x_18 - _Z13reduce_kernelPfS_iii)
        .other          _Z13reduce_kernelPfS_iii,@"STO_CUDA_ENTRY STV_DEFAULT"
_Z13reduce_kernelPfS_iii:
.text._Z13reduce_kernelPfS_iii:
[----:B------:R-:W-:Y:S01]  /*0000*/  LDC R1, c[0x0][0x37c] ;  /* 0x0000df00ff017b82 */ /* 0x000fe20000000800 */
[----:B------:R-:W0:Y:S01]  /*0010*/  S2R R0, SR_TID.Y ;  /* 0x0000000000007919 */ /* 0x000e220000002200 */
[----:B------:R-:W1:Y:S06]  /*0020*/  LDCU UR10, c[0x0][0x394] ;  /* 0x00007280ff0a77ac */ /* 0x000e6c0008000800 */
[----:B------:R-:W-:Y:S01]  /*0030*/  S2UR UR4, SR_CTAID.Y ;  /* 0x00000000000479c3 */ /* 0x000fe20000002600 */
[----:B------:R-:W2:Y:S01]  /*0040*/  S2R R3, SR_TID.X ;  /* 0x0000000000037919 */ /* 0x000ea20000002100 */
[----:B------:R-:W3:Y:S01]  /*0050*/  LDCU UR5, c[0x0][0x370] ;  /* 0x00006e00ff0577ac */ /* 0x000ee20008000800 */
[----:B------:R-:W2:Y:S05]  /*0060*/  LDCU UR7, c[0x0][0x360] ;  /* 0x00006c00ff0777ac */ /* 0x000eaa0008000800 */
[----:B------:R-:W3:Y:S01]  /*0070*/  S2UR UR6, SR_CTAID.X ;  /* 0x00000000000679c3 */ /* 0x000ee20000002500 */
[----:B------:R-:W4:Y:S07]  /*0080*/  LDCU.64 UR8, c[0x0][0x358] ;  /* 0x00006b00ff0877ac */ /* 0x000f2e0008000a00 */
[----:B------:R-:W0:Y:S01]  /*0090*/  LDC R5, c[0x0][0x364] ;  /* 0x0000d900ff057b82 */ /* 0x000e220000000800 */
[----:B-1----:R-:W-:-:S05]  /*00a0*/  IMAD.U32 R6, RZ, RZ, UR10 ;  /* 0x0000000aff067e24 */ /* 0x002fca000f8e00ff */
[----:B------:R-:W-:Y:S01]  /*00b0*/  ISETP.GE.U32.AND P0, PT, R6, 0x2, PT ;  /* 0x000000020600780c */ /* 0x000fe20003f06070 */
[----:B---3--:R-:W-:-:S06]  /*00c0*/  UIMAD UR4, UR4, UR5, UR6 ;  /* 0x00000005040472a4 */ /* 0x008fcc000f8e0206 */
[----:B0-----:R-:W-:-:S04]  /*00d0*/  IMAD R0, R5, UR4, R0 ;  /* 0x0000000405007c24 */ /* 0x001fc8000f8e0200 */
[----:B--2---:R-:W-:Y:S02]  /*00e0*/  IMAD R0, R0, UR7, R3 ;  /* 0x0000000700007c24 */ /* 0x004fe4000f8e0203 */
[----:B----4-:R-:W-:Y:S05]  /*00f0*/  @!P0 BRA `(.L_x_0) ;  /* 0x0000000000b88947 */ /* 0x010fea0003800000 */
[----:B------:R-:W0:Y:S01]  /*0100*/  LDC.64 R4, c[0x0][0x380] ;  /* 0x0000e000ff047b82 */ /* 0x000e220000000a00 */
[----:B------:R-:W1:Y:S01]  /*0110*/  LDCU UR4, c[0x0][0x398] ;  /* 0x00007300ff0477ac */ /* 0x000e620008000800 */
[----:B------:R-:W2:Y:S06]  /*0120*/  LDCU UR10, c[0x0][0x398] ;  /* 0x00007300ff0a77ac */ /* 0x000eac0008000800 */
[----:B------:R-:W3:Y:S01]  /*0130*/  LDC R12, c[0x0][0x394] ;  /* 0x0000e500ff0c7b82 */ /* 0x000ee20000000800 */
[----:B------:R-:W4:Y:S07]  /*0140*/  LDCU UR7, c[0x0][0x390] ;  /* 0x00007200ff0777ac */ /* 0x000f2e0008000800 */
[----:B------:R-:W2:Y:S01]  /*0150*/  LDC.64 R2, c[0x0][0x380] ;  /* 0x0000e000ff027b82 */ /* 0x000ea20000000a00 */
[----:B-1----:R-:W-:Y:S01]  /*0160*/  IMAD R7, R0, UR4, RZ ;  /* 0x0000000400077c24 */ /* 0x002fe2000f8e02ff */
[----:B------:R-:W-:-:S03]  /*0170*/  UMOV UR4, 0x1 ;  /* 0x0000000100047882 */ /* 0x000fc60000000000 */
[----:B0---4-:R-:W-:-:S07]  /*0180*/  IMAD.WIDE R4, R7, 0x4, R4 ;  /* 0x0000000407047825 */ /* 0x011fce00078e0204 */
.L_x_3:
[----:B------:R-:W-:Y:S01]  /*0190*/  USHF.L.U32 UR5, UR4, 0x1, URZ ;  /* 0x0000000104057899 */ /* 0x000fe200080006ff */
[----:B------:R-:W-:Y:S03]  /*01a0*/  BSSY.RECONVERGENT B0, `(.L_x_1) ;  /* 0x000001e000007945 */ /* 0x000fe60003800200 */
[----:B--2---:R-:W-:-:S06]  /*01b0*/  UIMAD UR6, UR5, UR10, URZ ;  /* 0x0000000a050672a4 */ /* 0x004fcc000f8e02ff */
[----:B0-----:R-:W-:Y:S01]  /*01c0*/  IMAD R11, RZ, RZ, -UR6 ;  /* 0x80000006ff0b7e24 */ /* 0x001fe2000f8e02ff */
[----:B------:R-:W-:Y:S02]  /*01d0*/  ISETP.NE.U32.AND P1, PT, RZ, UR6, PT ;  /* 0x00000006ff007c0c */ /* 0x000fe4000bf25070 */
[----:B------:R-:W0:Y:S08]  /*01e0*/  I2F.U32.RP R6, UR6 ;  /* 0x0000000600067d06 */ /* 0x000e300008209000 */
[----:B0-----:R-:W0:Y:S02]  /*01f0*/  MUFU.RCP R6, R6 ;  /* 0x0000000600067308 */ /* 0x001e240000001000 */
[----:B0-----:R-:W-:-:S06]  /*0200*/  VIADD R8, R6, 0xffffffe ;  /* 0x0ffffffe06087836 */ /* 0x001fcc0000000000 */
[----:B------:R0:W1:Y:S02]  /*0210*/  F2I.FTZ.U32.TRUNC.NTZ R9, R8 ;  /* 0x0000000800097305 */ /* 0x000064000021f000 */
[----:B0-----:R-:W-:Y:S02]  /*0220*/  IMAD.MOV.U32 R8, RZ, RZ, RZ ;  /* 0x000000ffff087224 */ /* 0x001fe400078e00ff */
[----:B-1----:R-:W-:-:S04]  /*0230*/  IMAD R11, R11, R9, RZ ;  /* 0x000000090b0b7224 */ /* 0x002fc800078e02ff */
[----:B------:R-:W-:-:S04]  /*0240*/  IMAD.HI.U32 R10, R9, R11, R8 ;  /* 0x0000000b090a7227 */ /* 0x000fc800078e0008 */
[----:B------:R-:W-:Y:S02]  /*0250*/  VIADD R8, R0, UR4 ;  /* 0x0000000400087c36 */ /* 0x000fe40008000000 */
[----:B------:R-:W-:-:S04]  /*0260*/  IMAD.HI.U32 R10, R10, R7, RZ ;  /* 0x000000070a0a7227 */ /* 0x000fc800078e00ff */
[----:B------:R-:W-:-:S04]  /*0270*/  IMAD.MOV R9, RZ, RZ, -R10 ;  /* 0x000000ffff097224 */ /* 0x000fc800078e0a0a */
[----:B------:R-:W-:-:S04]  /*0280*/  IMAD R9, R9, UR5, R0 ;  /* 0x0000000509097c24 */ /* 0x000fc8000f8e0200 */
[----:B------:R-:W-:Y:S02]  /*0290*/  IMAD R6, R9, UR10, RZ ;  /* 0x0000000a09067c24 */ /* 0x000fe4000f8e02ff */
[----:B------:R-:W-:-:S03]  /*02a0*/  IMAD R9, R8, UR10, RZ ;  /* 0x0000000a08097c24 */ /* 0x000fc6000f8e02ff */
[----:B------:R-:W-:-:S13]  /*02b0*/  ISETP.GE.U32.AND P0, PT, R6, UR6, PT ;  /* 0x0000000606007c0c */ /* 0x000fda000bf06070 */
[----:B------:R-:W-:-:S05]  /*02c0*/  @P0 VIADD R6, R6, -UR6 ;  /* 0x8000000606060c36 */ /* 0x000fca0008000000 */
[----:B------:R-:W-:-:S13]  /*02d0*/  ISETP.GE.U32.AND P0, PT, R6, UR6, PT ;  /* 0x0000000606007c0c */ /* 0x000fda000bf06070 */
[----:B------:R-:W-:Y:S02]  /*02e0*/  @P0 IADD3 R6, PT, PT, R6, -UR6, RZ ;  /* 0x8000000606060c10 */ /* 0x000fe4000fffe0ff */
[----:B------:R-:W-:Y:S02]  /*02f0*/  ISETP.GE.U32.AND P0, PT, R9, UR7, PT ;  /* 0x0000000709007c0c */ /* 0x000fe4000bf06070 */
[----:B------:R-:W-:-:S04]  /*0300*/  @!P1 LOP3.LUT R6, RZ, UR6, RZ, 0x33, !PT ;  /* 0x00000006ff069c12 */ /* 0x000fc8000f8e33ff */
[----:B------:R-:W-:-:S13]  /*0310*/  ISETP.NE.OR P0, PT, R6, RZ, P0 ;  /* 0x000000ff0600720c */ /* 0x000fda0000705670 */
[----:B------:R-:W-:Y:S05]  /*0320*/  @P0 BRA `(.L_x_2) ;  /* 0x0000000000140947 */ /* 0x000fea0003800000 */
[----:B------:R-:W-:Y:S01]  /*0330*/  IMAD.WIDE.U32 R8, R9, 0x4, R2 ;  /* 0x0000000409087825 */ /* 0x000fe200078e0002 */
[----:B------:R-:W2:Y:S05]  /*0340*/  LDG.E R11, desc[UR8][R4.64] ;  /* 0x00000008040b7981 */ /* 0x000eaa000c1e1900 */
[----:B------:R-:W2:Y:S02]  /*0350*/  LDG.E R8, desc[UR8][R8.64] ;  /* 0x0000000808087981 */ /* 0x000ea4000c1e1900 */
[----:B--2---:R-:W-:-:S05]  /*0360*/  FADD R11, R8, R11 ;  /* 0x0000000b080b7221 */ /* 0x004fca0000000000 */
[----:B------:R0:W-:Y:S02]  /*0370*/  STG.E desc[UR8][R4.64], R11 ;  /* 0x0000000b04007986 */ /* 0x0001e4000c101908 */
.L_x_2:
[----:B------:R-:W-:Y:S05]  /*0380*/  BSYNC.RECONVERGENT B0 ;  /* 0x0000000000007941 */ /* 0x000fea0003800200 */
.L_x_1:
[----:B---3--:R-:W-:Y:S01]  /*0390*/  IMAD.MOV.U32 R6, RZ, RZ, R12 ;  /* 0x000000ffff067224 */ /* 0x008fe200078e000c */
[----:B------:R-:W-:Y:S04]  /*03a0*/  BAR.SYNC.DEFER_BLOCKING 0x0 ;  /* 0x0000000000007b1d */ /* 0x000fe80000010000 */
[----:B------:R-:W-:Y:S02]  /*03b0*/  ISETP.LE.U32.AND P0, PT, R6, UR5, PT ;  /* 0x0000000506007c0c */ /* 0x000fe4000bf03070 */
[----:B------:R-:W-:-:S11]  /*03c0*/  UMOV UR4, UR5 ;  /* 0x0000000500047c82 */ /* 0x000fd60008000000 */
[----:B------:R-:W-:Y:S05]  /*03d0*/  @!P0 BRA `(.L_x_3) ;  /* 0xfffffffc006c8947 */ /* 0x000fea000383ffff */
.L_x_0:
[----:B------:R-:W-:Y:S01]  /*03e0*/  IABS R7, R6 ;  /* 0x0000000600077213 */ /* 0x000fe20000000000 */
[----:B------:R-:W1:Y:S03]  /*03f0*/  LDCU UR5, c[0x0][0x398] ;  /* 0x00007300ff0577ac */ /* 0x000e660008000800 */
[----:B------:R-:W2:Y:S08]  /*0400*/  I2F.RP R3, R7 ;  /* 0x0000000700037306 */ /* 0x000eb00000209400 */
[----:B--2---:R-:W0:Y:S01]  /*0410*/  MUFU.RCP R3, R3 ;  /* 0x0000000300037308 */ /* 0x004e220000001000 */
[----:B-1----:R-:W-:-:S05]  /*0420*/  IMAD R2, R0, UR5, RZ ;  /* 0x0000000500027c24 */ /* 0x002fca000f8e02ff */
[----:B------:R-:W-:Y:S02]  /*0430*/  IABS R0, R2 ;  /* 0x0000000200007213 */ /* 0x000fe40000000000 */
[----:B------:R-:W-:Y:S01]  /*0440*/  ISETP.GE.AND P2, PT, R2, RZ, PT ;  /* 0x000000ff0200720c */ /* 0x000fe20003f46270 */
[----:B0-----:R-:W-:-:S04]  /*0450*/  VIADD R4, R3, 0xffffffe ;  /* 0x0ffffffe03047836 */ /* 0x001fc80000000000 */
[----:B------:R0:W1:Y:S02]  /*0460*/  F2I.FTZ.U32.TRUNC.NTZ R5, R4 ;  /* 0x0000000400057305 */ /* 0x000064000021f000 */
[----:B0-----:R-:W-:Y:S02]  /*0470*/  IMAD.MOV.U32 R4, RZ, RZ, RZ ;  /* 0x000000ffff047224 */ /* 0x001fe400078e00ff */
[----:B-1----:R-:W-:-:S04]  /*0480*/  IMAD.MOV R8, RZ, RZ, -R5 ;  /* 0x000000ffff087224 */ /* 0x002fc800078e0a05 */
[----:B------:R-:W-:-:S04]  /*0490*/  IMAD R9, R8, R7, RZ ;  /* 0x0000000708097224 */ /* 0x000fc800078e02ff */
[----:B------:R-:W-:-:S06]  /*04a0*/  IMAD.HI.U32 R5, R5, R9, R4 ;  /* 0x0000000905057227 */ /* 0x000fcc00078e0004 */
[----:B------:R-:W-:-:S04]  /*04b0*/  IMAD.HI.U32 R5, R5, R0, RZ ;  /* 0x0000000005057227 */ /* 0x000fc800078e00ff */
[----:B------:R-:W-:-:S04]  /*04c0*/  IMAD.MOV R5, RZ, RZ, -R5 ;  /* 0x000000ffff057224 */ /* 0x000fc800078e0a05 */
[----:B------:R-:W-:-:S05]  /*04d0*/  IMAD R0, R7, R5, R0 ;  /* 0x0000000507007224 */ /* 0x000fca00078e0200 */
[----:B------:R-:W-:-:S13]  /*04e0*/  ISETP.GT.U32.AND P0, PT, R7, R0, PT ;  /* 0x000000000700720c */ /* 0x000fda0003f04070 */
[----:B------:R-:W-:Y:S02]  /*04f0*/  @!P0 IADD3 R0, PT, PT, R0, -R7, RZ ;  /* 0x8000000700008210 */ /* 0x000fe40007ffe0ff */
[----:B------:R-:W-:Y:S02]  /*0500*/  ISETP.NE.AND P0, PT, R6, RZ, PT ;  /* 0x000000ff0600720c */ /* 0x000fe40003f05270 */
[----:B------:R-:W-:-:S13]  /*0510*/  ISETP.GT.U32.AND P1, PT, R7, R0, PT ;  /* 0x000000000700720c */ /* 0x000fda0003f24070 */
[----:B------:R-:W-:-:S04]  /*0520*/  @!P1 IMAD.IADD R0, R0, 0x1, -R7 ;  /* 0x0000000100009824 */ /* 0x000fc800078e0a07 */
[----:B------:R-:W-:Y:S01]  /*0530*/  @!P2 IMAD.MOV R0, RZ, RZ, -R0 ;  /* 0x000000ffff00a224 */ /* 0x000fe200078e0a00 */
[----:B------:R-:W-:-:S04]  /*0540*/  @!P0 LOP3.LUT R0, RZ, R6, RZ, 0x33, !PT ;  /* 0x00000006ff008212 */ /* 0x000fc800078e33ff */
[----:B------:R-:W-:-:S13]  /*0550*/  ISETP.NE.AND P0, PT, R0, RZ, PT ;  /* 0x000000ff0000720c */ /* 0x000fda0003f05270 */
[----:B------:R-:W-:Y:S05]  /*0560*/  @P0 EXIT ;  /* 0x000000000000094d */ /* 0x000fea0003800000 */
[----:B------:R-:W0:Y:S02]  /*0570*/  LDC.64 R4, c[0x0][0x380] ;  /* 0x0000e000ff047b82 */ /* 0x000e240000000a00 */
[----:B0-----:R-:W-:-:S05]  /*0580*/  IMAD.WIDE R4, R2, 0x4, R4 ;  /* 0x0000000402047825 */ /* 0x001fca00078e0204 */
[----:B------:R-:W2:Y:S01]  /*0590*/  LDG.E R0, desc[UR8][R4.64] ;  /* 0x0000000804007981 */ /* 0x000ea2000c1e1900 */
[----:B------:R-:W-:Y:S01]  /*05a0*/  I2FP.F32.S32 R3, R6 ;  /* 0x0000000600037245 */ /* 0x000fe20000201400 */
[----:B------:R-:W-:Y:S03]  /*05b0*/  BSSY.RECONVERGENT B0, `(.L_x_4) ;  /* 0x000000c000007945 */ /* 0x000fe60003800200 */
[----:B------:R-:W0:Y:S02]  /*05c0*/  MUFU.RCP R6, R3 ;  /* 0x0000000300067308 */ /* 0x000e240000001000 */
[----:B0-----:R-:W-:-:S04]  /*05d0*/  FFMA R7, -R3, R6, 1 ;  /* 0x3f80000003077423 */ /* 0x001fc80000000106 */
[----:B------:R-:W-:Y:S02]  /*05e0*/  FFMA R7, R6, R7, R6 ;  /* 0x0000000706077223 */ /* 0x000fe40000000006 */
[----:B--2---:R-:W0:Y:S02]  /*05f0*/  FCHK P0, R0, R3 ;  /* 0x0000000300007302 */ /* 0x004e240000000000 */
[----:B------:R-:W-:-:S04]  /*0600*/  FFMA R6, R0, R7, RZ ;  /* 0x0000000700067223 */ /* 0x000fc800000000ff */
[----:B------:R-:W-:-:S04]  /*0610*/  FFMA R8, -R3, R6, R0 ;  /* 0x0000000603087223 */ /* 0x000fc80000000100 */
[----:B------:R-:W-:Y:S01]  /*0620*/  FFMA R7, R7, R8, R6 ;  /* 0x0000000807077223 */ /* 0x000fe20000000006 */
[----:B0-----:R-:W-:Y:S06]  /*0630*/  @!P0 BRA `(.L_x_5) ;  /* 0x00000000000c8947 */ /* 0x001fec0003800000 */
[----:B------:R-:W-:-:S07]  /*0640*/  MOV R4, 0x660 ;  /* 0x0000066000047802 */ /* 0x000fce0000000f00 */
[----:B------:R-:W-:Y:S05]  /*0650*/  CALL.REL.NOINC `($__internal_0_$__cuda_sm3x_div_rn_noftz_f32_slowpath) ;  /* 0x0000000000187944 */ /* 0x000fea0003c00000 */
[----:B------:R-:W-:-:S07]  /*0660*/  IMAD.MOV.U32 R7, RZ, RZ, R0 ;  /* 0x000000ffff077224 */ /* 0x000fce00078e0000 */
.L_x_5:
[----:B------:R-:W-:Y:S05]  /*0670*/  BSYNC.RECONVERGENT B0 ;  /* 0x0000000000007941 */ /* 0x000fea0003800200 */
.L_x_4:
[----:B------:R-:W0:Y:S02]  /*0680*/  LDC.64 R4, c[0x0][0x388] ;  /* 0x0000e200ff047b82 */ /* 0x000e240000000a00 */
[----:B0-----:R-:W-:-:S05]  /*0690*/  IMAD.WIDE R2, R2, 0x4, R4 ;  /* 0x0000000402027825 */ /* 0x001fca00078e0204 */
[----:B------:R-:W-:Y:S01]  /*06a0*/  STG.E desc[UR8][R2.64], R7 ;  /* 0x0000000702007986 */ /* 0x000fe2000c101908 */
[----:B------:R-:W-:Y:S05]  /*06b0*/  EXIT ;  /* 0x000000000000794d */ /* 0x000fea0003800000 */
        .weak           $__internal_0_$__cuda_sm3x_div_rn_noftz_f32_slowpath
        .type           $__internal_0_$__cuda_sm3x_div_rn_noftz_f32_slowpath,@function
        .size           $__internal_0_$__cuda_sm3x_div_rn_noftz_f32_slowpath,(.L_x_18 - $__internal_0_$__cuda_sm3x_div_rn_noftz_f32_slowpath)
$__internal_0_$__cuda_sm3x_div_rn_noftz_f32_slowpath:
[--C-:B------:R-:W-:Y:S01]  /*06c0*/  SHF.R.U32.HI R6, RZ, 0x17, R3.reuse ;  /* 0x00000017ff067819 */ /* 0x100fe20000011603 */
[----:B------:R-:W-:Y:S01]  /*06d0*/  BSSY.RECONVERGENT B1, `(.L_x_6) ;  /* 0x0000064000017945 */ /* 0x000fe20003800200 */
[----:B------:R-:W-:Y:S01]  /*06e0*/  SHF.R.U32.HI R5, RZ, 0x17, R0 ;  /* 0x00000017ff057819 */ /* 0x000fe20000011600 */
[----:B------:R-:W-:Y:S01]  /*06f0*/  IMAD.MOV.U32 R8, RZ, RZ, R3 ;  /* 0x000000ffff087224 */ /* 0x000fe200078e0003 */
[----:B------:R-:W-:Y:S02]  /*0700*/  LOP3.LUT R6, R6, 0xff, RZ, 0xc0, !PT ;  /* 0x000000ff06067812 */ /* 0x000fe400078ec0ff */
[----:B------:R-:W-:Y:S02]  /*0710*/  LOP3.LUT R5, R5, 0xff, RZ, 0xc0, !PT ;  /* 0x000000ff05057812 */ /* 0x000fe400078ec0ff */
[----:B------:R-:W-:Y:S01]  /*0720*/  MOV R7, R0 ;  /* 0x0000000000077202 */ /* 0x000fe20000000f00 */
[----:B------:R-:W-:Y:S02]  /*0730*/  VIADD R11, R6, 0xffffffff ;  /* 0xffffffff060b7836 */ /* 0x000fe40000000000 */
[----:B------:R-:W-:-:S03]  /*0740*/  VIADD R10, R5, 0xffffffff ;  /* 0xffffffff050a7836 */ /* 0x000fc60000000000 */
[----:B------:R-:W-:-:S04]  /*0750*/  ISETP.GT.U32.AND P0, PT, R11, 0xfd, PT ;  /* 0x000000fd0b00780c */ /* 0x000fc80003f04070 */
[----:B------:R-:W-:-:S13]  /*0760*/  ISETP.GT.U32.OR P0, PT, R10, 0xfd, P0 ;  /* 0x000000fd0a00780c */ /* 0x000fda0000704470 */
[----:B------:R-:W-:Y:S01]  /*0770*/  @!P0 IMAD.MOV.U32 R9, RZ, RZ, RZ ;  /* 0x000000ffff098224 */ /* 0x000fe200078e00ff */
[----:B------:R-:W-:Y:S06]  /*0780*/  @!P0 BRA `(.L_x_7) ;  /* 0x00000000005c8947 */ /* 0x000fec0003800000 */
[----:B------:R-:W-:Y:S02]  /*0790*/  FSETP.GTU.FTZ.AND P0, PT, |R0|, +INF , PT ;  /* 0x7f8000000000780b */ /* 0x000fe40003f1c200 */
[----:B------:R-:W-:-:S04]  /*07a0*/  FSETP.GTU.FTZ.AND P1, PT, |R3|, +INF , PT ;  /* 0x7f8000000300780b */ /* 0x000fc80003f3c200 */
[----:B------:R-:W-:-:S13]  /*07b0*/  PLOP3.LUT P0, PT, P0, P1, PT, 0xf8, 0x8f ;  /* 0x00000000008f781c */ /* 0x000fda0000703f70 */
[----:B------:R-:W-:Y:S05]  /*07c0*/  @P0 BRA `(.L_x_8) ;  /* 0x00000004004c0947 */ /* 0x000fea0003800000 */
[----:B------:R-:W-:-:S13]  /*07d0*/  LOP3.LUT P0, RZ, R8, 0x7fffffff, R7, 0xc8, !PT ;  /* 0x7fffffff08ff7812 */ /* 0x000fda000780c807 */
[----:B------:R-:W-:Y:S05]  /*07e0*/  @!P0 BRA `(.L_x_9) ;  /* 0x00000004003c8947 */ /* 0x000fea0003800000 */
[C---:B------:R-:W-:Y:S02]  /*07f0*/  FSETP.NEU.FTZ.AND P2, PT, |R0|.reuse, +INF , PT ;  /* 0x7f8000000000780b */ /* 0x040fe40003f5d200 */
[----:B------:R-:W-:Y:S02]  /*0800*/  FSETP.NEU.FTZ.AND P1, PT, |R3|, +INF , PT ;  /* 0x7f8000000300780b */ /* 0x000fe40003f3d200 */
[----:B------:R-:W-:-:S11]  /*0810*/  FSETP.NEU.FTZ.AND P0, PT, |R0|, +INF , PT ;  /* 0x7f8000000000780b */ /* 0x000fd60003f1d200 */
[----:B------:R-:W-:Y:S05]  /*0820*/  @!P1 BRA !P2, `(.L_x_9) ;  /* 0x00000004002c9947 */ /* 0x000fea0005000000 */
[----:B------:R-:W-:-:S04]  /*0830*/  LOP3.LUT P2, RZ, R7, 0x7fffffff, RZ, 0xc0, !PT ;  /* 0x7fffffff07ff7812 */ /* 0x000fc8000784c0ff */
[----:B------:R-:W-:-:S13]  /*0840*/  PLOP3.LUT P1, PT, P1, P2, PT, 0x2f, 0xf2 ;  /* 0x0000000000f2781c */ /* 0x000fda0000f24577 */
[----:B------:R-:W-:Y:S05]  /*0850*/  @P1 BRA `(.L_x_10) ;  /* 0x0000000400181947 */ /* 0x000fea0003800000 */
[----:B------:R-:W-:-:S04]  /*0860*/  LOP3.LUT P1, RZ, R8, 0x7fffffff, RZ, 0xc0, !PT ;  /* 0x7fffffff08ff7812 */ /* 0x000fc8000782c0ff */
[----:B------:R-:W-:-:S13]  /*0870*/  PLOP3.LUT P0, PT, P0, P1, PT, 0x2f, 0xf2 ;  /* 0x0000000000f2781c */ /* 0x000fda0000702577 */
[----:B------:R-:W-:Y:S05]  /*0880*/  @P0 BRA `(.L_x_11) ;  /* 0x0000000400000947 */ /* 0x000fea0003800000 */
[----:B------:R-:W-:Y:S02]  /*0890*/  ISETP.GE.AND P0, PT, R10, RZ, PT ;  /* 0x000000ff0a00720c */ /* 0x000fe40003f06270 */
[----:B------:R-:W-:-:S11]  /*08a0*/  ISETP.GE.AND P1, PT, R11, RZ, PT ;  /* 0x000000ff0b00720c */ /* 0x000fd60003f26270 */
[----:B------:R-:W-:Y:S02]  /*08b0*/  @P0 IMAD.MOV.U32 R9, RZ, RZ, RZ ;  /* 0x000000ffff090224 */ /* 0x000fe400078e00ff */
[----:B------:R-:W-:Y:S01]  /*08c0*/  @!P0 FFMA R7, R0, 1.84467440737095516160e+19, RZ ;  /* 0x5f80000000078823 */ /* 0x000fe200000000ff */
[----:B------:R-:W-:Y:S02]  /*08d0*/  @!P0 IMAD.MOV.U32 R9, RZ, RZ, -0x40 ;  /* 0xffffffc0ff098424 */ /* 0x000fe400078e00ff */
[----:B------:R-:W-:Y:S02]  /*08e0*/  @!P1 FFMA R8, R3, 1.84467440737095516160e+19, RZ ;  /* 0x5f80000003089823 */ /* 0x000fe400000000ff */
[----:B------:R-:W-:-:S07]  /*08f0*/  @!P1 VIADD R9, R9, 0x40 ;  /* 0x0000004009099836 */ /* 0x000fce0000000000 */
.L_x_7:
[----:B------:R-:W-:Y:S01]  /*0900*/  LEA R3, R6, 0xc0800000, 0x17 ;  /* 0xc080000006037811 */ /* 0x000fe200078eb8ff */
[----:B------:R-:W-:Y:S01]  /*0910*/  VIADD R5, R5, 0xffffff81 ;  /* 0xffffff8105057836 */ /* 0x000fe20000000000 */
[----:B------:R-:W-:Y:S02]  /*0920*/  BSSY.RECONVERGENT B2, `(.L_x_12) ;  /* 0x0000035000027945 */ /* 0x000fe40003800200 */
[----:B------:R-:W-:Y:S01]  /*0930*/  IADD3 R3, PT, PT, -R3, R8, RZ ;  /* 0x0000000803037210 */ /* 0x000fe20007ffe1ff */
[C---:B------:R-:W-:Y:S01]  /*0940*/  IMAD R0, R5.reuse, -0x800000, R7 ;  /* 0xff80000005007824 */ /* 0x040fe200078e0207 */
[----:B------:R-:W-:Y:S02]  /*0950*/  IADD3 R6, PT, PT, R5, 0x7f, -R6 ;  /* 0x0000007f05067810 */ /* 0x000fe40007ffe806 */
[----:B------:R-:W0:Y:S01]  /*0960*/  MUFU.RCP R8, R3 ;  /* 0x0000000300087308 */ /* 0x000e220000001000 */
[----:B------:R-:W-:Y:S02]  /*0970*/  FADD.FTZ R11, -R3, -RZ ;  /* 0x800000ff030b7221 */ /* 0x000fe40000010100 */
[----:B------:R-:W-:-:S02]  /*0980*/  IMAD.IADD R6, R6, 0x1, R9 ;  /* 0x0000000106067824 */ /* 0x000fc400078e0209 */
[----:B0-----:R-:W-:-:S04]  /*0990*/  FFMA R13, R8, R11, 1 ;  /* 0x3f800000080d7423 */ /* 0x001fc8000000000b */
[----:B------:R-:W-:-:S04]  /*09a0*/  FFMA R10, R8, R13, R8 ;  /* 0x0000000d080a7223 */ /* 0x000fc80000000008 */
[----:B------:R-:W-:-:S04]  /*09b0*/  FFMA R7, R0, R10, RZ ;  /* 0x0000000a00077223 */ /* 0x000fc800000000ff */
[----:B------:R-:W-:-:S04]  /*09c0*/  FFMA R8, R11, R7, R0 ;  /* 0x000000070b087223 */ /* 0x000fc80000000000 */
[----:B------:R-:W-:-:S04]  /*09d0*/  FFMA R7, R10, R8, R7 ;  /* 0x000000080a077223 */ /* 0x000fc80000000007 */
[----:B------:R-:W-:-:S04]  /*09e0*/  FFMA R8, R11, R7, R0 ;  /* 0x000000070b087223 */ /* 0x000fc80000000000 */
[----:B------:R-:W-:-:S05]  /*09f0*/  FFMA R0, R10, R8, R7 ;  /* 0x000000080a007223 */ /* 0x000fca0000000007 */
[----:B------:R-:W-:-:S04]  /*0a00*/  SHF.R.U32.HI R3, RZ, 0x17, R0 ;  /* 0x00000017ff037819 */ /* 0x000fc80000011600 */
[----:B------:R-:W-:-:S05]  /*0a10*/  LOP3.LUT R3, R3, 0xff, RZ, 0xc0, !PT ;  /* 0x000000ff03037812 */ /* 0x000fca00078ec0ff */
[----:B------:R-:W-:-:S04]  /*0a20*/  IMAD.IADD R9, R3, 0x1, R6 ;  /* 0x0000000103097824 */ /* 0x000fc800078e0206 */
[----:B------:R-:W-:-:S05]  /*0a30*/  VIADD R3, R9, 0xffffffff ;  /* 0xffffffff09037836 */ /* 0x000fca0000000000 */
[----:B------:R-:W-:-:S13]  /*0a40*/  ISETP.GE.U32.AND P0, PT, R3, 0xfe, PT ;  /* 0x000000fe0300780c */ /* 0x000fda0003f06070 */
[----:B------:R-:W-:Y:S05]  /*0a50*/  @!P0 BRA `(.L_x_13) ;  /* 0x0000000000808947 */ /* 0x000fea0003800000 */
[----:B------:R-:W-:-:S13]  /*0a60*/  ISETP.GT.AND P0, PT, R9, 0xfe, PT ;  /* 0x000000fe0900780c */ /* 0x000fda0003f04270 */
[----:B------:R-:W-:Y:S05]  /*0a70*/  @P0 BRA `(.L_x_14) ;  /* 0x00000000006c0947 */ /* 0x000fea0003800000 */
[----:B------:R-:W-:-:S13]  /*0a80*/  ISETP.GE.AND P0, PT, R9, 0x1, PT ;  /* 0x000000010900780c */ /* 0x000fda0003f06270 */
[----:B------:R-:W-:Y:S05]  /*0a90*/  @P0 BRA `(.L_x_15) ;  /* 0x0000000000740947 */ /* 0x000fea0003800000 */
[----:B------:R-:W-:Y:S02]  /*0aa0*/  ISETP.GE.AND P0, PT, R9, -0x18, PT ;  /* 0xffffffe80900780c */ /* 0x000fe40003f06270 */
[----:B------:R-:W-:-:S11]  /*0ab0*/  LOP3.LUT R0, R0, 0x80000000, RZ, 0xc0, !PT ;  /* 0x8000000000007812 */ /* 0x000fd600078ec0ff */
[----:B------:R-:W-:Y:S05]  /*0ac0*/  @!P0 BRA `(.L_x_15) ;  /* 0x0000000000688947 */ /* 0x000fea0003800000 */
[CCC-:B------:R-:W-:Y:S01]  /*0ad0*/  FFMA.RZ R3, R10.reuse, R8.reuse, R7.reuse ;  /* 0x000000080a037223 */ /* 0x1c0fe2000000c007 */
[CCC-:B------:R-:W-:Y:S01]  /*0ae0*/  FFMA.RM R6, R10.reuse, R8.reuse, R7.reuse ;  /* 0x000000080a067223 */ /* 0x1c0fe20000004007 */
[C---:B------:R-:W-:Y:S02]  /*0af0*/  ISETP.NE.AND P2, PT, R9.reuse, RZ, PT ;  /* 0x000000ff0900720c */ /* 0x040fe40003f45270 */
[----:B------:R-:W-:Y:S02]  /*0b00*/  ISETP.NE.AND P1, PT, R9, RZ, PT ;  /* 0x000000ff0900720c */ /* 0x000fe40003f25270 */
[----:B------:R-:W-:Y:S01]  /*0b10*/  LOP3.LUT R5, R3, 0x7fffff, RZ, 0xc0, !PT ;  /* 0x007fffff03057812 */ /* 0x000fe200078ec0ff */
[----:B------:R-:W-:Y:S01]  /*0b20*/  FFMA.RP R3, R10, R8, R7 ;  /* 0x000000080a037223 */ /* 0x000fe20000008007 */
[C---:B------:R-:W-:Y:S01]  /*0b30*/  VIADD R8, R9.reuse, 0x20 ;  /* 0x0000002009087836 */ /* 0x040fe20000000000 */
[----:B------:R-:W-:Y:S02]  /*0b40*/  IADD3 R7, PT, PT, -R9, RZ, RZ ;  /* 0x000000ff09077210 */ /* 0x000fe40007ffe1ff */
[----:B------:R-:W-:-:S02]  /*0b50*/  LOP3.LUT R5, R5, 0x800000, RZ, 0xfc, !PT ;  /* 0x0080000005057812 */ /* 0x000fc400078efcff */
[----:B------:R-:W-:Y:S02]  /*0b60*/  FSETP.NEU.FTZ.AND P0, PT, R3, R6, PT ;  /* 0x000000060300720b */ /* 0x000fe40003f1d000 */
[----:B------:R-:W-:Y:S02]  /*0b70*/  SHF.L.U32 R8, R5, R8, RZ ;  /* 0x0000000805087219 */ /* 0x000fe400000006ff */
[----:B------:R-:W-:Y:S02]  /*0b80*/  SEL R6, R7, RZ, P2 ;  /* 0x000000ff07067207 */ /* 0x000fe40001000000 */
[----:B------:R-:W-:Y:S02]  /*0b90*/  ISETP.NE.AND P1, PT, R8, RZ, P1 ;  /* 0x000000ff0800720c */ /* 0x000fe40000f25270 */
[----:B------:R-:W-:Y:S02]  /*0ba0*/  SHF.R.U32.HI R6, RZ, R6, R5 ;  /* 0x00000006ff067219 */ /* 0x000fe40000011605 */
[----:B------:R-:W-:-:S02]  /*0bb0*/  PLOP3.LUT P0, PT, P0, P1, PT, 0xf8, 0x8f ;  /* 0x00000000008f781c */ /* 0x000fc40000703f70 */
[----:B------:R-:W-:Y:S02]  /*0bc0*/  SHF.R.U32.HI R8, RZ, 0x1, R6 ;  /* 0x00000001ff087819 */ /* 0x000fe40000011606 */
[----:B------:R-:W-:-:S04]  /*0bd0*/  SEL R3, RZ, 0x1, !P0 ;  /* 0x00000001ff037807 */ /* 0x000fc80004000000 */
[----:B------:R-:W-:-:S04]  /*0be0*/  LOP3.LUT R3, R3, 0x1, R8, 0xf8, !PT ;  /* 0x0000000103037812 */ /* 0x000fc800078ef808 */
[----:B------:R-:W-:-:S05]  /*0bf0*/  LOP3.LUT R3, R3, R6, RZ, 0xc0, !PT ;  /* 0x0000000603037212 */ /* 0x000fca00078ec0ff */
[----:B------:R-:W-:-:S05]  /*0c00*/  IMAD.IADD R3, R8, 0x1, R3 ;  /* 0x0000000108037824 */ /* 0x000fca00078e0203 */
[----:B------:R-:W-:Y:S01]  /*0c10*/  LOP3.LUT R0, R3, R0, RZ, 0xfc, !PT ;  /* 0x0000000003007212 */ /* 0x000fe200078efcff */
[----:B------:R-:W-:Y:S06]  /*0c20*/  BRA `(.L_x_15) ;  /* 0x0000000000107947 */ /* 0x000fec0003800000 */
.L_x_14:
[----:B------:R-:W-:-:S04]  /*0c30*/  LOP3.LUT R0, R0, 0x80000000, RZ, 0xc0, !PT ;  /* 0x8000000000007812 */ /* 0x000fc800078ec0ff */
[----:B------:R-:W-:Y:S01]  /*0c40*/  LOP3.LUT R0, R0, 0x7f800000, RZ, 0xfc, !PT ;  /* 0x7f80000000007812 */ /* 0x000fe200078efcff */
[----:B------:R-:W-:Y:S06]  /*0c50*/  BRA `(.L_x_15) ;  /* 0x0000000000047947 */ /* 0x000fec0003800000 */
.L_x_13:
[----:B------:R-:W-:-:S07]  /*0c60*/  IMAD R0, R6, 0x800000, R0 ;  /* 0x0080000006007824 */ /* 0x000fce00078e0200 */
.L_x_15:
[----:B------:R-:W-:Y:S05]  /*0c70*/  BSYNC.RECONVERGENT B2 ;  /* 0x0000000000027941 */ /* 0x000fea0003800200 */
.L_x_12:
[----:B------:R-:W-:Y:S05]  /*0c80*/  BRA `(.L_x_16) ;  /* 0x0000000000207947 */ /* 0x000fea0003800000 */
.L_x_11:
[----:B------:R-:W-:-:S04]  /*0c90*/  LOP3.LUT R0, R8, 0x80000000, R7, 0x48, !PT ;  /* 0x8000000008007812 */ /* 0x000fc800078e4807 */
[----:B------:R-:W-:Y:S01]  /*0ca0*/  LOP3.LUT R0, R0, 0x7f800000, RZ, 0xfc, !PT ;  /* 0x7f80000000007812 */ /* 0x000fe200078efcff */
[----:B------:R-:W-:Y:S06]  /*0cb0*/  BRA `(.L_x_16) ;  /* 0x0000000000147947 */ /* 0x000fec0003800000 */
.L_x_10:
[----:B------:R-:W-:Y:S01]  /*0cc0*/  LOP3.LUT R0, R8, 0x80000000, R7, 0x48, !PT ;  /* 0x8000000008007812 */ /* 0x000fe200078e4807 */
[----:B------:R-:W-:Y:S06]  /*0cd0*/  BRA `(.L_x_16) ;  /* 0x00000000000c7947 */ /* 0x000fec0003800000 */
.L_x_9:
[----:B------:R-:W0:Y:S01]  /*0ce0*/  MUFU.RSQ R0, -QNAN ;  /* 0xffc0000000007908 */ /* 0x000e220000001400 */
[----:B------:R-:W-:Y:S05]  /*0cf0*/  BRA `(.L_x_16) ;  /* 0x0000000000047947 */ /* 0x000fea0003800000 */
.L_x_8:
[----:B------:R-:W-:-:S07]  /*0d00*/  FADD.FTZ R0, R0, R3 ;  /* 0x0000000300007221 */ /* 0x000fce0000010000 */
.L_x_16:
[----:B------:R-:W-:Y:S05]  /*0d10*/  BSYNC.RECONVERGENT B1 ;  /* 0x0000000000017941 */ /* 0x000fea0003800200 */
.L_x_6:
[----:B------:R-:W-:-:S04]  /*0d20*/  IMAD.MOV.U32 R5, RZ, RZ, 0x0 ;  /* 0x00000000ff057424 */ /* 0x000fc800078e00ff */
[----:B0-----:R-:W-:Y:S05]  /*0d30*/  RET.REL.NODEC R4 `(_Z13reduce_kernelPfS_iii) ;  /* 0xfffffff004b07950 */ /* 0x001fea0003c3ffff */
.L_x_17:
[----:B------:R-:W-:-:S00]  /*0d40*/  BRA `(.L_x_17) ;  /* 0xfffffffc00fc7947 */ /* 0x000fc0000383ffff */
[----:B------:R-:W-:-:S00]  /*0d50*/  NOP ;  /* 0x0000000000007918 */ /* 0x000fc00000000000 */
        /* <DEDUP_REMOVED lines=10> */
.L_x_18:


//--------------------- .nv.shared.reserved.0     --------------------------
	.section	.nv.shared.reserved.0,"aw",@nobits
	.weak		__nv_reservedSMEM_offset_0_alias
	.size		__nv_reservedSMEM_offset_0_alias, 0, 64
	.other		__nv_reservedSMEM_offset_0_alias,@"STO_CUDA_RESERVED_SHARED STV_DEFAULT"
__nv_reservedSMEM_offset_0_alias:
	.zero		0
	.zero		64


//--------------------- .nv.constant0._Z13reduce_kernelPfS_iii --------------------------
	.section	.nv.constant0._Z13reduce_kernelPfS_iii,"a",@progbits
	.sectionflags	@""
	.align	4
.nv.constant0._Z13reduce_kernelPfS_iii:
	.zero		924


//--------------------- SYMBOLS --------------------------

	.type		.nv.reservedSmem.offset0,@object
	.size		.nv.reservedSmem.offset0,0x4
